//
// Generated by NVIDIA NVVM Compiler
//
// Compiler Build ID: CL-36424714
// Cuda compilation tools, release 13.0, V13.0.88
// Based on NVVM 20.0.0
//

.version 9.0
.target sm_100
.address_size 64

	// .globl	_Z12merge_kernelPiS_mm

.visible .entry _Z12merge_kernelPiS_mm(
	.param .u64 .ptr .align 1 _Z12merge_kernelPiS_mm_param_0,
	.param .u64 .ptr .align 1 _Z12merge_kernelPiS_mm_param_1,
	.param .u64 _Z12merge_kernelPiS_mm_param_2,
	.param .u64 _Z12merge_kernelPiS_mm_param_3
)
{
	.reg .pred 	%p<19>;
	.reg .b32 	%r<21>;
	.reg .b64 	%rd<115>;

	ld.param.u64 	%rd62, [_Z12merge_kernelPiS_mm_param_0];
	ld.param.u64 	%rd63, [_Z12merge_kernelPiS_mm_param_1];
	ld.param.u64 	%rd64, [_Z12merge_kernelPiS_mm_param_2];
	ld.param.u64 	%rd65, [_Z12merge_kernelPiS_mm_param_3];
	cvta.to.global.u64 	%rd1, %rd63;
	cvta.to.global.u64 	%rd2, %rd62;
	mov.u32 	%r1, %ctaid.x;
	mov.u32 	%r2, %ntid.x;
	mov.u32 	%r3, %tid.x;
	mad.lo.s32 	%r4, %r1, %r2, %r3;
	shl.b32 	%r5, %r4, 1;
	cvt.s64.s32 	%rd66, %r5;
	mul.lo.s64 	%rd93, %rd65, %rd66;
	add.s64 	%rd94, %rd93, %rd65;
	min.u64 	%rd5, %rd94, %rd64;
	add.s64 	%rd67, %rd94, %rd65;
	min.u64 	%rd6, %rd67, %rd64;
	setp.ge.u64 	%p1, %rd93, %rd5;
	setp.ge.u64 	%p2, %rd94, %rd6;
	or.pred  	%p3, %p1, %p2;
	mov.u64 	%rd102, %rd93;
	@%p3 bra 	$L__BB0_1;
	bra.uni 	$L__BB0_16;
$L__BB0_1:
	setp.ge.u64 	%p9, %rd93, %rd5;
	@%p9 bra 	$L__BB0_8;
	sub.s64 	%rd77, %rd5, %rd93;
	and.b64  	%rd96, %rd77, 3;
	setp.eq.s64 	%p10, %rd96, 0;
	mov.u64 	%rd111, %rd93;
	@%p10 bra 	$L__BB0_5;
	shl.b64 	%rd78, %rd102, 2;
	add.s64 	%rd98, %rd1, %rd78;
	shl.b64 	%rd79, %rd93, 2;
	add.s64 	%rd97, %rd2, %rd79;
	add.s64 	%rd102, %rd102, %rd96;
	add.s64 	%rd111, %rd93, %rd96;
$L__BB0_4:
	.pragma "nounroll";
	ld.global.u32 	%r11, [%rd97];
	st.global.u32 	[%rd98], %r11;
	add.s64 	%rd98, %rd98, 4;
	add.s64 	%rd97, %rd97, 4;
	add.s64 	%rd96, %rd96, -1;
	setp.ne.s64 	%p11, %rd96, 0;
	@%p11 bra 	$L__BB0_4;
$L__BB0_5:
	sub.s64 	%rd80, %rd93, %rd5;
	setp.gt.u64 	%p12, %rd80, -4;
	@%p12 bra 	$L__BB0_8;
	shl.b64 	%rd81, %rd111, 2;
	add.s64 	%rd82, %rd81, %rd2;
	add.s64 	%rd109, %rd82, 8;
	shl.b64 	%rd83, %rd102, 2;
	add.s64 	%rd84, %rd83, %rd1;
	add.s64 	%rd108, %rd84, 8;
$L__BB0_7:
	ld.global.u32 	%r12, [%rd109+-8];
	st.global.u32 	[%rd108+-8], %r12;
	ld.global.u32 	%r13, [%rd109+-4];
	st.global.u32 	[%rd108+-4], %r13;
	ld.global.u32 	%r14, [%rd109];
	st.global.u32 	[%rd108], %r14;
	add.s64 	%rd111, %rd111, 4;
	ld.global.u32 	%r15, [%rd109+4];
	add.s64 	%rd102, %rd102, 4;
	st.global.u32 	[%rd108+4], %r15;
	add.s64 	%rd109, %rd109, 16;
	add.s64 	%rd108, %rd108, 16;
	setp.lt.u64 	%p13, %rd111, %rd5;
	@%p13 bra 	$L__BB0_7;
$L__BB0_8:
	setp.ge.u64 	%p14, %rd94, %rd6;
	@%p14 bra 	$L__BB0_15;
	sub.s64 	%rd85, %rd6, %rd94;
	and.b64  	%rd103, %rd85, 3;
	setp.eq.s64 	%p15, %rd103, 0;
	mov.u64 	%rd114, %rd94;
	@%p15 bra 	$L__BB0_12;
	shl.b64 	%rd86, %rd102, 2;
	add.s64 	%rd105, %rd1, %rd86;
	shl.b64 	%rd87, %rd94, 2;
	add.s64 	%rd104, %rd2, %rd87;
	add.s64 	%rd102, %rd102, %rd103;
	add.s64 	%rd114, %rd94, %rd103;
$L__BB0_11:
	.pragma "nounroll";
	ld.global.u32 	%r16, [%rd104];
	st.global.u32 	[%rd105], %r16;
	add.s64 	%rd105, %rd105, 4;
	add.s64 	%rd104, %rd104, 4;
	add.s64 	%rd103, %rd103, -1;
	setp.ne.s64 	%p16, %rd103, 0;
	@%p16 bra 	$L__BB0_11;
$L__BB0_12:
	sub.s64 	%rd88, %rd94, %rd6;
	setp.gt.u64 	%p17, %rd88, -4;
	@%p17 bra 	$L__BB0_15;
	shl.b64 	%rd89, %rd114, 2;
	add.s64 	%rd90, %rd89, %rd2;
	add.s64 	%rd113, %rd90, 8;
	shl.b64 	%rd91, %rd102, 2;
	add.s64 	%rd92, %rd91, %rd1;
	add.s64 	%rd112, %rd92, 8;
$L__BB0_14:
	ld.global.u32 	%r17, [%rd113+-8];
	st.global.u32 	[%rd112+-8], %r17;
	ld.global.u32 	%r18, [%rd113+-4];
	st.global.u32 	[%rd112+-4], %r18;
	ld.global.u32 	%r19, [%rd113];
	st.global.u32 	[%rd112], %r19;
	add.s64 	%rd114, %rd114, 4;
	ld.global.u32 	%r20, [%rd113+4];
	st.global.u32 	[%rd112+4], %r20;
	add.s64 	%rd113, %rd113, 16;
	add.s64 	%rd112, %rd112, 16;
	setp.lt.u64 	%p18, %rd114, %rd6;
	@%p18 bra 	$L__BB0_14;
$L__BB0_15:
	ret;
$L__BB0_16:
	shl.b64 	%rd68, %rd93, 2;
	add.s64 	%rd69, %rd2, %rd68;
	ld.global.u32 	%r6, [%rd69];
	shl.b64 	%rd70, %rd94, 2;
	add.s64 	%rd71, %rd2, %rd70;
	ld.global.u32 	%r8, [%rd71];
	setp.gt.s32 	%p4, %r6, %r8;
	setp.le.s32 	%p5, %r6, %r8;
	selp.u64 	%rd72, 1, 0, %p5;
	add.s64 	%rd93, %rd93, %rd72;
	selp.u64 	%rd73, 1, 0, %p4;
	add.s64 	%rd94, %rd94, %rd73;
	min.s32 	%r10, %r6, %r8;
	shl.b64 	%rd74, %rd102, 2;
	add.s64 	%rd75, %rd1, %rd74;
	st.global.u32 	[%rd75], %r10;
	add.s64 	%rd102, %rd102, 1;
	setp.lt.u64 	%p6, %rd93, %rd5;
	setp.lt.u64 	%p7, %rd94, %rd6;
	and.pred  	%p8, %p6, %p7;
	@%p8 bra 	$L__BB0_16;
	bra.uni 	$L__BB0_1;

}


// ===== COMPILED SASS (sm_100) =====

	.target	sm_100

	.elftype	@"ET_EXEC"


//--------------------- .note.nv.tkinfo           --------------------------
	.section	.note.nv.tkinfo,"",@"SHT_NOTE"
	.sectionflags	@"SHF_NOTE_NV_TKINFO"
	.tkinfo
        /*0018*/ 	.word	0x00000002
        /*0030*/ 	.string	""
        /*0030*/ 	.string	"ptxas"
        /*0030*/ 	.string	"Cuda compilation tools, release 13.0, V13.0.88"
        /*0030*/ 	.string	"Build cuda_13.0.r13.0/compiler.36424714_0"
        /*0030*/ 	.string	"-arch sm_100 -m 64 "



//--------------------- .note.nv.cuinfo           --------------------------
	.section	.note.nv.cuinfo,"",@"SHT_NOTE"
	.sectionflags	@"SHF_NOTE_NV_CUINFO"
        /*0018*/ 	.short	0x0002
        /*001a*/ 	.short	0x0064
        /*001c*/ 	.short	0x0082
	.zero		2


//--------------------- .nv.info                  --------------------------
	.section	.nv.info,"",@"SHT_CUDA_INFO"
	.align	4


	//----- nvinfo : EIATTR_REGCOUNT
	.align		4
        /*0000*/ 	.byte	0x04, 0x2f
        /*0002*/ 	.short	(.L_1 - .L_0)
	.align		4
.L_0:
        /*0004*/ 	.word	index@(_Z12merge_kernelPiS_mm)
        /*0008*/ 	.word	0x0000001e


	//----- nvinfo : EIATTR_FRAME_SIZE
	.align		4
.L_1:
        /*000c*/ 	.byte	0x04, 0x11
        /*000e*/ 	.short	(.L_3 - .L_2)
	.align		4
.L_2:
        /*0010*/ 	.word	index@(_Z12merge_kernelPiS_mm)
        /*0014*/ 	.word	0x00000000


	//----- nvinfo : EIATTR_MIN_STACK_SIZE
	.align		4
.L_3:
        /*0018*/ 	.byte	0x04, 0x12
        /*001a*/ 	.short	(.L_5 - .L_4)
	.align		4
.L_4:
        /*001c*/ 	.word	index@(_Z12merge_kernelPiS_mm)
        /*0020*/ 	.word	0x00000000
.L_5:


//--------------------- .nv.compat                --------------------------
	.section	.nv.compat,"",@"SHT_CUDA_COMPAT_INFO"
	.align	4
        /*0000*/ 	.byte	0x02, 0x09, 0x00, 0x00, 0x02, 0x02, 0x01, 0x00, 0x02, 0x05, 0x05, 0x00, 0x03, 0x07, 0x01, 0x01
        /*0010*/ 	.byte	0x02, 0x03, 0x00, 0x00, 0x02, 0x06, 0x01, 0x00, 0x04, 0x0b, 0x08, 0x00, 0x09, 0x00, 0x00, 0x00
        /*0020*/ 	.byte	0x00, 0x00, 0x00, 0x00


//--------------------- .nv.info._Z12merge_kernelPiS_mm --------------------------
	.section	.nv.info._Z12merge_kernelPiS_mm,"",@"SHT_CUDA_INFO"
	.sectionflags	@""
	.align	4


	//----- nvinfo : EIATTR_CUDA_API_VERSION
	.align		4
        /*0000*/ 	.byte	0x04, 0x37
        /*0002*/ 	.short	(.L_7 - .L_6)
.L_6:
        /*0004*/ 	.word	0x00000082


	//----- nvinfo : EIATTR_KPARAM_INFO
	.align		4
.L_7:
        /*0008*/ 	.byte	0x04, 0x17
        /*000a*/ 	.short	(.L_9 - .L_8)
.L_8:
        /*000c*/ 	.word	0x00000000
        /*0010*/ 	.short	0x0003
        /*0012*/ 	.short	0x0018
        /*0014*/ 	.byte	0x00, 0xf0, 0x21, 0x00


	//----- nvinfo : EIATTR_KPARAM_INFO
	.align		4
.L_9:
        /*0018*/ 	.byte	0x04, 0x17
        /*001a*/ 	.short	(.L_11 - .L_10)
.L_10:
        /*001c*/ 	.word	0x00000000
        /*0020*/ 	.short	0x0002
        /*0022*/ 	.short	0x0010
        /*0024*/ 	.byte	0x00, 0xf0, 0x21, 0x00


	//----- nvinfo : EIATTR_KPARAM_INFO
	.align		4
.L_11:
        /*0028*/ 	.byte	0x04, 0x17
        /*002a*/ 	.short	(.L_13 - .L_12)
.L_12:
        /*002c*/ 	.word	0x00000000
        /*0030*/ 	.short	0x0001
        /*0032*/ 	.short	0x0008
        /*0034*/ 	.byte	0x00, 0xf5, 0x21, 0x00


	//----- nvinfo : EIATTR_KPARAM_INFO
	.align		4
.L_13:
        /*0038*/ 	.byte	0x04, 0x17
        /*003a*/ 	.short	(.L_15 - .L_14)
.L_14:
        /*003c*/ 	.word	0x00000000
        /*0040*/ 	.short	0x0000
        /*0042*/ 	.short	0x0000
        /*0044*/ 	.byte	0x00, 0xf5, 0x21, 0x00


	//----- nvinfo : EIATTR_SPARSE_MMA_MASK
	.align		4
.L_15:
        /*0048*/ 	.byte	0x03, 0x50
        /*004a*/ 	.short	0x0000


	//----- nvinfo : EIATTR_MAXREG_COUNT
	.align		4
        /*004c*/ 	.byte	0x03, 0x1b
        /*004e*/ 	.short	0x00ff


	//----- nvinfo : EIATTR_MERCURY_ISA_VERSION
	.align		4
        /*0050*/ 	.byte	0x03, 0x5f
        /*0052*/ 	.short	0x0101


	//----- nvinfo : EIATTR_VRC_CTA_INIT_COUNT
	.align		4
        /*0054*/ 	.byte	0x02, 0x4a
	.zero		1
	.zero		1


	//----- nvinfo : EIATTR_EXIT_INSTR_OFFSETS
	.align		4
        /*0058*/ 	.byte	0x04, 0x1c
        /*005a*/ 	.short	(.L_17 - .L_16)


	//   ....[0]....
.L_16:
        /*005c*/ 	.word	0x00000f70


	//   ....[1]....
        /*0060*/ 	.word	0x000011e0


	//   ....[2]....
        /*0064*/ 	.word	0x000019c0


	//   ....[3]....
        /*0068*/ 	.word	0x00001a50


	//----- nvinfo : EIATTR_CRS_STACK_SIZE
	.align		4
.L_17:
        /*006c*/ 	.byte	0x04, 0x1e
        /*006e*/ 	.short	(.L_19 - .L_18)
.L_18:
        /*0070*/ 	.word	0x00000000


	//----- nvinfo : EIATTR_CBANK_PARAM_SIZE
	.align		4
.L_19:
        /*0074*/ 	.byte	0x03, 0x19
        /*0076*/ 	.short	0x0020


	//----- nvinfo : EIATTR_PARAM_CBANK
	.align		4
        /*0078*/ 	.byte	0x04, 0x0a
        /*007a*/ 	.short	(.L_21 - .L_20)
	.align		4
.L_20:
        /*007c*/ 	.word	index@(.nv.constant0._Z12merge_kernelPiS_mm)
        /*0080*/ 	.short	0x0380
        /*0082*/ 	.short	0x0020


	//----- nvinfo : EIATTR_SW_WAR
	.align		4
.L_21:
        /*0084*/ 	.byte	0x04, 0x36
        /*0086*/ 	.short	(.L_23 - .L_22)
.L_22:
        /*0088*/ 	.word	0x00000008
.L_23:


//--------------------- .nv.callgraph             --------------------------
	.section	.nv.callgraph,"",@"SHT_CUDA_CALLGRAPH"
	.align	4
	.sectionentsize	8
	.align		4
        /*0000*/ 	.word	0x00000000
	.align		4
        /*0004*/ 	.word	0xffffffff
	.align		4
        /*0008*/ 	.word	0x00000000
	.align		4
        /*000c*/ 	.word	0xfffffffe
	.align		4
        /*0010*/ 	.word	0x00000000
	.align		4
        /*0014*/ 	.word	0xfffffffd
	.align		4
        /*0018*/ 	.word	0x00000000
	.align		4
        /*001c*/ 	.word	0xfffffffc


//--------------------- .text._Z12merge_kernelPiS_mm --------------------------
	.section	.text._Z12merge_kernelPiS_mm,"ax",@progbits
	.align	128
        .global         _Z12merge_kernelPiS_mm
        .type           _Z12merge_kernelPiS_mm,@function
        .size           _Z12merge_kernelPiS_mm,(.L_x_22 - _Z12merge_kernelPiS_mm)
        .other          _Z12merge_kernelPiS_mm,@"STO_CUDA_ENTRY STV_DEFAULT"
_Z12merge_kernelPiS_mm:
.text._Z12merge_kernelPiS_mm:
[----:B------:R-:W-:Y:S01]  /*0000*/  LDC R1, c[0x0][0x37c] ;  /* 0x0000df00ff017b82 */ /* 0x000fe20000000800 */
[----:B------:R-:W0:Y:S07]  /*0010*/  S2R R3, SR_TID.X ;  /* 0x0000000000037919 */ /* 0x000e2e0000002100 */
[----:B------:R-:W0:Y:S01]  /*0020*/  S2UR UR4, SR_CTAID.X ;  /* 0x00000000000479c3 */ /* 0x000e220000002500 */
[----:B------:R-:W1:Y:S01]  /*0030*/  LDCU.128 UR8, c[0x0][0x390] ;  /* 0x00007200ff0877ac */ /* 0x000e620008000c00 */
[----:B------:R-:W-:Y:S06]  /*0040*/  BSSY.RECONVERGENT B0, `(.L_x_0) ;  /* 0x0000038000007945 */ /* 0x000fec0003800200 */
[----:B------:R-:W0:Y:S02]  /*0050*/  LDC R0, c[0x0][0x360] ;  /* 0x0000d800ff007b82 */ /* 0x000e240000000800 */
[----:B0-----:R-:W-:Y:S01]  /*0060*/  IMAD R0, R0, UR4, R3 ;  /* 0x0000000400007c24 */ /* 0x001fe2000f8e0203 */
[----:B------:R-:W0:Y:S03]  /*0070*/  LDCU.64 UR4, c[0x0][0x358] ;  /* 0x00006b00ff0477ac */ /* 0x000e260008000a00 */
[----:B------:R-:W-:-:S04]  /*0080*/  IMAD.SHL.U32 R0, R0, 0x2, RZ ;  /* 0x0000000200007824 */ /* 0x000fc800078e00ff */
[----:B-1----:R-:W-:Y:S01]  /*0090*/  IMAD.WIDE.U32 R10, R0, UR10, RZ ;  /* 0x0000000a000a7c25 */ /* 0x002fe2000f8e00ff */
[----:B------:R-:W-:-:S03]  /*00a0*/  SHF.R.S32.HI R2, RZ, 0x1f, R0 ;  /* 0x0000001fff027819 */ /* 0x000fc60000011400 */
[--C-:B------:R-:W-:Y:S01]  /*00b0*/  IMAD.MOV.U32 R13, RZ, RZ, R10.reuse ;  /* 0x000000ffff0d7224 */ /* 0x100fe200078e000a */
[----:B------:R-:W-:Y:S01]  /*00c0*/  IADD3 R5, P0, PT, R10, UR10, RZ ;  /* 0x0000000a0a057c10 */ /* 0x000fe2000ff1e0ff */
[----:B------:R-:W-:Y:S02]  /*00d0*/  IMAD R3, R2, UR10, RZ ;  /* 0x0000000a02037c24 */ /* 0x000fe4000f8e02ff */
[----:B------:R-:W-:Y:S02]  /*00e0*/  IMAD.MOV.U32 R4, RZ, RZ, R10 ;  /* 0x000000ffff047224 */ /* 0x000fe400078e000a */
[----:B------:R-:W-:Y:S01]  /*00f0*/  IMAD R3, R0, UR11, R3 ;  /* 0x0000000b00037c24 */ /* 0x000fe2000f8e0203 */
[----:B------:R-:W-:-:S03]  /*0100*/  IADD3 R0, P2, PT, R5, UR10, RZ ;  /* 0x0000000a05007c10 */ /* 0x000fc6000ff5e0ff */
[----:B------:R-:W-:Y:S01]  /*0110*/  IMAD.IADD R3, R11, 0x1, R3 ;  /* 0x000000010b037824 */ /* 0x000fe200078e0203 */
[----:B------:R-:W-:-:S03]  /*0120*/  ISETP.LT.U32.AND P1, PT, R0, UR8, PT ;  /* 0x0000000800007c0c */ /* 0x000fc6000bf21070 */
[----:B------:R-:W-:Y:S01]  /*0130*/  IMAD.MOV.U32 R15, RZ, RZ, R3 ;  /* 0x000000ffff0f7224 */ /* 0x000fe200078e0003 */
[----:B------:R-:W-:Y:S02]  /*0140*/  IADD3.X R7, PT, PT, R3, UR11, RZ, P0, !PT ;  /* 0x0000000b03077c10 */ /* 0x000fe400087fe4ff */
[----:B------:R-:W-:Y:S02]  /*0150*/  ISETP.LT.U32.AND P0, PT, R5, UR8, PT ;  /* 0x0000000805007c0c */ /* 0x000fe4000bf01070 */
[C---:B------:R-:W-:Y:S02]  /*0160*/  IADD3.X R2, PT, PT, R7.reuse, UR11, RZ, P2, !PT ;  /* 0x0000000b07027c10 */ /* 0x040fe400097fe4ff */
[----:B------:R-:W-:Y:S02]  /*0170*/  ISETP.LT.U32.AND.EX P0, PT, R7, UR9, PT, P0 ;  /* 0x0000000907007c0c */ /* 0x000fe4000bf01100 */
[----:B------:R-:W-:Y:S02]  /*0180*/  ISETP.LT.U32.AND.EX P1, PT, R2, UR9, PT, P1 ;  /* 0x0000000902007c0c */ /* 0x000fe4000bf21110 */
[----:B------:R-:W-:-:S02]  /*0190*/  SEL R6, R5, UR8, P0 ;  /* 0x0000000805067c07 */ /* 0x000fc40008000000 */
[----:B------:R-:W-:Y:S02]  /*01a0*/  SEL R0, R0, UR8, P1 ;  /* 0x0000000800007c07 */ /* 0x000fe40008800000 */
[----:B------:R-:W-:Y:S02]  /*01b0*/  SEL R2, R2, UR9, P1 ;  /* 0x0000000902027c07 */ /* 0x000fe40008800000 */
[----:B------:R-:W-:Y:S02]  /*01c0*/  ISETP.GE.U32.AND P1, PT, R5, R0, PT ;  /* 0x000000000500720c */ /* 0x000fe40003f26070 */
[C---:B------:R-:W-:Y:S01]  /*01d0*/  SEL R8, R7.reuse, UR9, P0 ;  /* 0x0000000907087c07 */ /* 0x040fe20008000000 */
[----:B------:R-:W1:Y:S01]  /*01e0*/  LDCU.128 UR8, c[0x0][0x380] ;  /* 0x00007000ff0877ac */ /* 0x000e620008000c00 */
[----:B------:R-:W-:Y:S02]  /*01f0*/  ISETP.GE.U32.AND P2, PT, R10, R6, PT ;  /* 0x000000060a00720c */ /* 0x000fe40003f46070 */
[----:B------:R-:W-:-:S04]  /*0200*/  ISETP.GE.U32.AND.EX P0, PT, R7, R2, PT, P1 ;  /* 0x000000020700720c */ /* 0x000fc80003f06110 */
[----:B------:R-:W-:-:S13]  /*0210*/  ISETP.GE.U32.OR.EX P0, PT, R3, R8, P0, P2 ;  /* 0x000000080300720c */ /* 0x000fda0000706520 */
[----:B01----:R-:W-:Y:S05]  /*0220*/  @P0 BRA `(.L_x_1) ;  /* 0x0000000000640947 */ /* 0x003fea0003800000 */
.L_x_2:
[----:B------:R-:W-:Y:S02]  /*0230*/  LEA R18, P1, R5, UR8, 0x2 ;  /* 0x0000000805127c11 */ /* 0x000fe4000f8210ff */
[----:B------:R-:W-:Y:S02]  /*0240*/  LEA R16, P0, R13, UR8, 0x2 ;  /* 0x000000080d107c11 */ /* 0x000fe4000f8010ff */
[----:B------:R-:W-:Y:S02]  /*0250*/  LEA.HI.X R19, R5, UR9, R7, 0x2, P1 ;  /* 0x0000000905137c11 */ /* 0x000fe400088f1407 */
[----:B------:R-:W-:-:S04]  /*0260*/  LEA.HI.X R17, R13, UR9, R15, 0x2, P0 ;  /* 0x000000090d117c11 */ /* 0x000fc800080f140f */
[----:B------:R-:W2:Y:S04]  /*0270*/  LDG.E R19, desc[UR4][R18.64] ;  /* 0x0000000412137981 */ /* 0x000ea8000c1e1900 */
[----:B------:R-:W2:Y:S01]  /*0280*/  LDG.E R16, desc[UR4][R16.64] ;  /* 0x0000000410107981 */ /* 0x000ea2000c1e1900 */
[----:B------:R-:W-:-:S04]  /*0290*/  LEA R10, P0, R4, UR10, 0x2 ;  /* 0x0000000a040a7c11 */ /* 0x000fc8000f8010ff */
[C---:B------:R-:W-:Y:S02]  /*02a0*/  LEA.HI.X R11, R4.reuse, UR11, R3, 0x2, P0 ;  /* 0x0000000b040b7c11 */ /* 0x040fe400080f1403 */
[----:B------:R-:W-:-:S05]  /*02b0*/  IADD3 R4, P2, PT, R4, 0x1, RZ ;  /* 0x0000000104047810 */ /* 0x000fca0007f5e0ff */
[----:B------:R-:W-:Y:S01]  /*02c0*/  IMAD.X R3, RZ, RZ, R3, P2 ;  /* 0x000000ffff037224 */ /* 0x000fe200010e0603 */
[CC--:B--2---:R-:W-:Y:S02]  /*02d0*/  ISETP.GT.AND P1, PT, R16.reuse, R19.reuse, PT ;  /* 0x000000131000720c */ /* 0x0c4fe40003f24270 */
[CC--:B------:R-:W-:Y:S02]  /*02e0*/  ISETP.GT.AND P0, PT, R16.reuse, R19.reuse, PT ;  /* 0x000000131000720c */ /* 0x0c0fe40003f04270 */
[----:B------:R-:W-:Y:S02]  /*02f0*/  SEL R14, RZ, 0x1, P1 ;  /* 0x00000001ff0e7807 */ /* 0x000fe40000800000 */
[----:B------:R-:W-:Y:S02]  /*0300*/  SEL R12, RZ, 0x1, !P0 ;  /* 0x00000001ff0c7807 */ /* 0x000fe40004000000 */
[----:B------:R-:W-:Y:S02]  /*0310*/  VIMNMX R9, PT, PT, R16, R19, PT ;  /* 0x0000001310097248 */ /* 0x000fe40003fe0100 */
[----:B------:R-:W-:-:S02]  /*0320*/  IADD3 R13, P0, PT, R13, R14, RZ ;  /* 0x0000000e0d0d7210 */ /* 0x000fc40007f1e0ff */
[----:B------:R-:W-:Y:S01]  /*0330*/  IADD3 R5, P1, PT, R5, R12, RZ ;  /* 0x0000000c05057210 */ /* 0x000fe20007f3e0ff */
[----:B------:R0:W-:Y:S02]  /*0340*/  STG.E desc[UR4][R10.64], R9 ;  /* 0x000000090a007986 */ /* 0x0001e4000c101904 */
[----:B------:R-:W-:Y:S01]  /*0350*/  IMAD.X R15, RZ, RZ, R15, P0 ;  /* 0x000000ffff0f7224 */ /* 0x000fe200000e060f */
[----:B------:R-:W-:Y:S01]  /*0360*/  ISETP.GE.U32.AND P0, PT, R5, R0, PT ;  /* 0x000000000500720c */ /* 0x000fe20003f06070 */
[----:B------:R-:W-:Y:S01]  /*0370*/  IMAD.X R7, RZ, RZ, R7, P1 ;  /* 0x000000ffff077224 */ /* 0x000fe200008e0607 */
[----:B------:R-:W-:-:S04]  /*0380*/  ISETP.LT.U32.AND P1, PT, R13, R6, PT ;  /* 0x000000060d00720c */ /* 0x000fc80003f21070 */
[----:B------:R-:W-:Y:S02]  /*0390*/  ISETP.GE.U32.AND.EX P0, PT, R7, R2, PT, P0 ;  /* 0x000000020700720c */ /* 0x000fe40003f06100 */
[----:B------:R-:W-:-:S13]  /*03a0*/  ISETP.LT.U32.AND.EX P1, PT, R15, R8, PT, P1 ;  /* 0x000000080f00720c */ /* 0x000fda0003f21110 */
[----:B0-----:R-:W-:Y:S05]  /*03b0*/  @!P0 BRA P1, `(.L_x_2) ;  /* 0xfffffffc009c8947 */ /* 0x001fea000083ffff */
.L_x_1:
[----:B------:R-:W-:Y:S05]  /*03c0*/  BSYNC.RECONVERGENT B0 ;  /* 0x0000000000007941 */ /* 0x000fea0003800200 */
.L_x_0:
[----:B------:R-:W-:Y:S01]  /*03d0*/  ISETP.GE.U32.AND P0, PT, R13, R6, PT ;  /* 0x000000060d00720c */ /* 0x000fe20003f06070 */
[----:B------:R-:W-:Y:S03]  /*03e0*/  BSSY.RECONVERGENT B0, `(.L_x_3) ;  /* 0x00000b6000007945 */ /* 0x000fe60003800200 */
[----:B------:R-:W-:-:S13]  /*03f0*/  ISETP.GE.U32.AND.EX P0, PT, R15, R8, PT, P0 ;  /* 0x000000080f00720c */ /* 0x000fda0003f06100 */
[----:B------:R-:W-:Y:S05]  /*0400*/  @P0 BRA `(.L_x_4) ;  /* 0x0000000800cc0947 */ /* 0x000fea0003800000 */
[----:B------:R-:W-:Y:S01]  /*0410*/  IMAD.IADD R16, R6, 0x1, -R13 ;  /* 0x0000000106107824 */ /* 0x000fe200078e0a0d */
[----:B------:R-:W-:Y:S01]  /*0420*/  IADD3 R9, P2, PT, R13, -R6, RZ ;  /* 0x800000060d097210 */ /* 0x000fe20007f5e0ff */
[----:B------:R-:W-:Y:S03]  /*0430*/  BSSY.RECONVERGENT B1, `(.L_x_5) ;  /* 0x0000022000017945 */ /* 0x000fe60003800200 */
[----:B------:R-:W-:Y:S02]  /*0440*/  LOP3.LUT R16, R16, 0x3, RZ, 0xc0, !PT ;  /* 0x0000000310107812 */ /* 0x000fe400078ec0ff */
[----:B------:R-:W-:Y:S01]  /*0450*/  ISETP.GT.U32.AND P0, PT, R9, -0x4, PT ;  /* 0xfffffffc0900780c */ /* 0x000fe20003f04070 */
[----:B------:R-:W-:Y:S01]  /*0460*/  IMAD.X R9, R15, 0x1, ~R8, P2 ;  /* 0x000000010f097824 */ /* 0x000fe200010e0e08 */
[----:B------:R-:W-:-:S04]  /*0470*/  ISETP.NE.U32.AND P1, PT, R16, RZ, PT ;  /* 0x000000ff1000720c */ /* 0x000fc80003f25070 */
[----:B------:R-:W-:Y:S02]  /*0480*/  ISETP.NE.AND.EX P1, PT, RZ, RZ, PT, P1 ;  /* 0x000000ffff00720c */ /* 0x000fe40003f25310 */
[----:B------:R-:W-:Y:S01]  /*0490*/  ISETP.GT.U32.AND.EX P0, PT, R9, -0x1, PT, P0 ;  /* 0xffffffff0900780c */ /* 0x000fe20003f04100 */
[----:B------:R-:W-:-:S10]  /*04a0*/  IMAD.MOV.U32 R9, RZ, RZ, R13 ;  /* 0x000000ffff097224 */ /* 0x000fd400078e000d */
[----:B------:R-:W-:Y:S05]  /*04b0*/  @!P1 BRA `(.L_x_6) ;  /* 0x0000000000649947 */ /* 0x000fea0003800000 */
[----:B------:R-:W0:Y:S01]  /*04c0*/  LDCU.128 UR8, c[0x0][0x380] ;  /* 0x00007000ff0877ac */ /* 0x000e220008000c00 */
[C---:B------:R-:W-:Y:S01]  /*04d0*/  IADD3 R9, P3, PT, R13.reuse, R16, RZ ;  /* 0x000000100d097210 */ /* 0x040fe20007f7e0ff */
[----:B------:R-:W-:Y:S01]  /*04e0*/  IMAD.MOV.U32 R18, RZ, RZ, RZ ;  /* 0x000000ffff127224 */ /* 0x000fe200078e00ff */
[C---:B0-----:R-:W-:Y:S02]  /*04f0*/  LEA R14, P1, R4.reuse, UR10, 0x2 ;  /* 0x0000000a040e7c11 */ /* 0x041fe4000f8210ff */
[C---:B------:R-:W-:Y:S02]  /*0500*/  LEA R12, P2, R13.reuse, UR8, 0x2 ;  /* 0x000000080d0c7c11 */ /* 0x040fe4000f8410ff */
[----:B------:R-:W-:Y:S02]  /*0510*/  LEA.HI.X R19, R4, UR11, R3, 0x2, P1 ;  /* 0x0000000b04137c11 */ /* 0x000fe400088f1403 */
[----:B------:R-:W-:Y:S02]  /*0520*/  IADD3 R4, P1, PT, R16, R4, RZ ;  /* 0x0000000410047210 */ /* 0x000fe40007f3e0ff */
[----:B------:R-:W-:Y:S01]  /*0530*/  LEA.HI.X R17, R13, UR9, R15, 0x2, P2 ;  /* 0x000000090d117c11 */ /* 0x000fe200090f140f */
[----:B------:R-:W-:-:S02]  /*0540*/  IMAD.X R15, R15, 0x1, R18, P3 ;  /* 0x000000010f0f7824 */ /* 0x000fc400018e0612 */
[----:B------:R-:W-:-:S08]  /*0550*/  IMAD.X R3, R18, 0x1, R3, P1 ;  /* 0x0000000112037824 */ /* 0x000fd000008e0603 */
.L_x_7:
[----:B0-----:R-:W-:Y:S02]  /*0560*/  IMAD.MOV.U32 R10, RZ, RZ, R12 ;  /* 0x000000ffff0a7224 */ /* 0x001fe400078e000c */
[----:B------:R-:W-:-:S05]  /*0570*/  IMAD.MOV.U32 R11, RZ, RZ, R17 ;  /* 0x000000ffff0b7224 */ /* 0x000fca00078e0011 */
[----:B------:R0:W2:Y:S01]  /*0580*/  LDG.E R13, desc[UR4][R10.64] ;  /* 0x000000040a0d7981 */ /* 0x0000a2000c1e1900 */
[----:B------:R-:W-:Y:S02]  /*0590*/  IADD3 R16, P1, PT, R16, -0x1, RZ ;  /* 0xffffffff10107810 */ /* 0x000fe40007f3e0ff */
[----:B------:R-:W-:Y:S02]  /*05a0*/  IADD3 R12, P3, PT, R12, 0x4, RZ ;  /* 0x000000040c0c7810 */ /* 0x000fe40007f7e0ff */
[----:B------:R-:W-:Y:S02]  /*05b0*/  IADD3.X R18, PT, PT, R18, -0x1, RZ, P1, !PT ;  /* 0xffffffff12127810 */ /* 0x000fe40000ffe4ff */
[----:B------:R-:W-:Y:S01]  /*05c0*/  ISETP.NE.U32.AND P1, PT, R16, RZ, PT ;  /* 0x000000ff1000720c */ /* 0x000fe20003f25070 */
[----:B------:R-:W-:Y:S02]  /*05d0*/  IMAD.X R17, RZ, RZ, R17, P3 ;  /* 0x000000ffff117224 */ /* 0x000fe400018e0611 */
[----:B0-----:R-:W-:Y:S01]  /*05e0*/  IMAD.MOV.U32 R10, RZ, RZ, R14 ;  /* 0x000000ffff0a7224 */ /* 0x001fe200078e000e */
[----:B------:R-:W-:Y:S01]  /*05f0*/  ISETP.NE.AND.EX P1, PT, R18, RZ, PT, P1 ;  /* 0x000000ff1200720c */ /* 0x000fe20003f25310 */
[----:B------:R-:W-:Y:S01]  /*0600*/  IMAD.MOV.U32 R11, RZ, RZ, R19 ;  /* 0x000000ffff0b7224 */ /* 0x000fe200078e0013 */
[----:B------:R-:W-:-:S05]  /*0610*/  IADD3 R14, P2, PT, R14, 0x4, RZ ;  /* 0x000000040e0e7810 */ /* 0x000fca0007f5e0ff */
[----:B------:R-:W-:Y:S01]  /*0620*/  IMAD.X R19, RZ, RZ, R19, P2 ;  /* 0x000000ffff137224 */ /* 0x000fe200010e0613 */
[----:B--2---:R0:W-:Y:S05]  /*0630*/  STG.E desc[UR4][R10.64], R13 ;  /* 0x0000000d0a007986 */ /* 0x0041ea000c101904 */
[----:B------:R-:W-:Y:S05]  /*0640*/  @P1 BRA `(.L_x_7) ;  /* 0xfffffffc00c41947 */ /* 0x000fea000383ffff */
.L_x_6:
[----:B------:R-:W-:Y:S05]  /*0650*/  BSYNC.RECONVERGENT B1 ;  /* 0x0000000000017941 */ /* 0x000fea0003800200 */
.L_x_5:
[----:B------:R-:W-:Y:S05]  /*0660*/  @P0 BRA `(.L_x_4) ;  /* 0x0000000800340947 */ /* 0x000fea0003800000 */
[----:B------:R-:W1:Y:S01]  /*0670*/  LDCU.128 UR8, c[0x0][0x380] ;  /* 0x00007000ff0877ac */ /* 0x000e620008000c00 */
[----:B------:R-:W-:-:S04]  /*0680*/  ISETP.GE.U32.AND P0, PT, R9, R6, PT ;  /* 0x000000060900720c */ /* 0x000fc80003f06070 */
[----:B------:R-:W-:Y:S02]  /*0690*/  ISETP.GE.U32.AND.EX P0, PT, R15, R8, PT, P0 ;  /* 0x000000080f00720c */ /* 0x000fe40003f06100 */
[----:B-1----:R-:W-:-:S04]  /*06a0*/  LEA R12, P1, R9, UR8, 0x2 ;  /* 0x00000008090c7c11 */ /* 0x002fc8000f8210ff */
[----:B0-----:R-:W-:Y:S02]  /*06b0*/  LEA.HI.X R10, R9, UR9, R15, 0x2, P1 ;  /* 0x00000009090a7c11 */ /* 0x001fe400088f140f */
[----:B------:R-:W-:-:S05]  /*06c0*/  IADD3 R12, P1, PT, R12, 0x8, RZ ;  /* 0x000000080c0c7810 */ /* 0x000fca0007f3e0ff */
[----:B------:R-:W-:-:S05]  /*06d0*/  IMAD.X R13, RZ, RZ, R10, P1 ;  /* 0x000000ffff0d7224 */ /* 0x000fca00008e060a */
[----:B------:R-:W2:Y:S01]  /*06e0*/  @P0 LDG.E R17, desc[UR4][R12.64+-0x8] ;  /* 0xfffff8040c110981 */ /* 0x000ea2000c1e1900 */
[----:B------:R-:W-:-:S04]  /*06f0*/  LEA R10, P1, R4, UR10, 0x2 ;  /* 0x0000000a040a7c11 */ /* 0x000fc8000f8210ff */
[----:B------:R-:W-:Y:S02]  /*0700*/  LEA.HI.X R11, R4, UR11, R3, 0x2, P1 ;  /* 0x0000000b040b7c11 */ /* 0x000fe400088f1403 */
[----:B------:R-:W-:-:S05]  /*0710*/  IADD3 R10, P1, PT, R10, 0x8, RZ ;  /* 0x000000080a0a7810 */ /* 0x000fca0007f3e0ff */
[----:B------:R-:W-:-:S05]  /*0720*/  IMAD.X R11, RZ, RZ, R11, P1 ;  /* 0x000000ffff0b7224 */ /* 0x000fca00008e060b */
[----:B--2---:R0:W-:Y:S04]  /*0730*/  @P0 STG.E desc[UR4][R10.64+-0x8], R17 ;  /* 0xfffff8110a000986 */ /* 0x0041e8000c101904 */
[----:B------:R-:W2:Y:S04]  /*0740*/  @P0 LDG.E R19, desc[UR4][R12.64+-0x4] ;  /* 0xfffffc040c130981 */ /* 0x000ea8000c1e1900 */
[----:B--2---:R1:W-:Y:S04]  /*0750*/  @P0 STG.E desc[UR4][R10.64+-0x4], R19 ;  /* 0xfffffc130a000986 */ /* 0x0043e8000c101904 */
[----:B------:R-:W2:Y:S01]  /*0760*/  @P0 LDG.E R21, desc[UR4][R12.64] ;  /* 0x000000040c150981 */ /* 0x000ea2000c1e1900 */
[----:B------:R-:W-:-:S04]  /*0770*/  @P0 IADD3 R9, P1, PT, R9, 0x4, RZ ;  /* 0x0000000409090810 */ /* 0x000fc80007f3e0ff */
[----:B------:R-:W-:Y:S01]  /*0780*/  IADD3 R14, P3, PT, -R9, R6, RZ ;  /* 0x00000006090e7210 */ /* 0x000fe20007f7e1ff */
[----:B------:R-:W-:Y:S01]  /*0790*/  @P0 IMAD.X R15, RZ, RZ, R15, P1 ;  /* 0x000000ffff0f0224 */ /* 0x000fe200008e060f */
[----:B------:R-:W-:Y:S02]  /*07a0*/  ISETP.GT.U32.AND P2, PT, R6, R9, PT ;  /* 0x000000090600720c */ /* 0x000fe40003f44070 */
[----:B------:R-:W-:Y:S01]  /*07b0*/  ISETP.LE.U32.AND P1, PT, R14, 0xc, PT ;  /* 0x0000000c0e00780c */ /* 0x000fe20003f23070 */
[C---:B0-----:R-:W-:Y:S01]  /*07c0*/  IMAD.X R17, R8.reuse, 0x1, ~R15, P3 ;  /* 0x0000000108117824 */ /* 0x041fe200018e0e0f */
[----:B------:R-:W-:Y:S01]  /*07d0*/  ISETP.GT.U32.AND.EX P2, PT, R8, R15, PT, P2 ;  /* 0x0000000f0800720c */ /* 0x000fe20003f44120 */
[----:B--2---:R-:W-:Y:S04]  /*07e0*/  @P0 STG.E desc[UR4][R10.64], R21 ;  /* 0x000000150a000986 */ /* 0x004fe8000c101904 */
[----:B------:R0:W2:Y:S01]  /*07f0*/  @P0 LDG.E R23, desc[UR4][R12.64+0x4] ;  /* 0x000004040c170981 */ /* 0x0000a2000c1e1900 */
[----:B------:R-:W-:Y:S01]  /*0800*/  ISETP.LE.U32.OR.EX P2, PT, R17, RZ, !P2, P1 ;  /* 0x000000ff1100720c */ /* 0x000fe20005743510 */
[----:B------:R-:W-:Y:S01]  /*0810*/  BSSY.RECONVERGENT B1, `(.L_x_8) ;  /* 0x000003f000017945 */ /* 0x000fe20003800200 */
[----:B------:R-:W-:-:S02]  /*0820*/  @P0 IADD3 R14, P3, PT, R10, 0x10, RZ ;  /* 0x000000100a0e0810 */ /* 0x000fc40007f7e0ff */
[----:B------:R-:W-:Y:S02]  /*0830*/  @P0 IADD3 R16, P4, PT, R12, 0x10, RZ ;  /* 0x000000100c100810 */ /* 0x000fe40007f9e0ff */
[----:B------:R-:W-:Y:S01]  /*0840*/  PLOP3.LUT P1, PT, P0, PT, PT, 0x8, 0x80 ;  /* 0x000000000080781c */ /* 0x000fe2000072e170 */
[----:B------:R-:W-:Y:S01]  /*0850*/  @P0 IMAD.X R17, RZ, RZ, R11, P3 ;  /* 0x000000ffff110224 */ /* 0x000fe200018e060b */
[----:B------:R-:W-:Y:S01]  /*0860*/  @P0 IADD3 R4, P3, PT, R4, 0x4, RZ ;  /* 0x0000000404040810 */ /* 0x000fe20007f7e0ff */
[----:B-1----:R-:W-:Y:S02]  /*0870*/  @P0 IMAD.X R19, RZ, RZ, R13, P4 ;  /* 0x000000ffff130224 */ /* 0x002fe400020e060d */
[----:B0-----:R-:W-:Y:S02]  /*0880*/  @P0 IMAD.MOV.U32 R12, RZ, RZ, R16 ;  /* 0x000000ffff0c0224 */ /* 0x001fe400078e0010 */
[----:B------:R-:W-:Y:S02]  /*0890*/  @P0 IMAD.MOV.U32 R13, RZ, RZ, R19 ;  /* 0x000000ffff0d0224 */ /* 0x000fe400078e0013 */
[----:B------:R-:W-:Y:S01]  /*08a0*/  @P0 IMAD.X R3, RZ, RZ, R3, P3 ;  /* 0x000000ffff030224 */ /* 0x000fe200018e0603 */
[----:B--2---:R0:W-:Y:S02]  /*08b0*/  @P0 STG.E desc[UR4][R10.64+0x4], R23 ;  /* 0x000004170a000986 */ /* 0x0041e4000c101904 */
[----:B0-----:R-:W-:-:S02]  /*08c0*/  @P0 IMAD.MOV.U32 R10, RZ, RZ, R14 ;  /* 0x000000ffff0a0224 */ /* 0x001fc400078e000e */
[----:B------:R-:W-:Y:S01]  /*08d0*/  @P0 IMAD.MOV.U32 R11, RZ, RZ, R17 ;  /* 0x000000ffff0b0224 */ /* 0x000fe200078e0011 */
[----:B------:R-:W-:Y:S06]  /*08e0*/  @P2 BRA `(.L_x_9) ;  /* 0x0000000000c42947 */ /* 0x000fec0003800000 */
[----:B------:R-:W-:Y:S02]  /*08f0*/  IADD3 R16, P0, PT, R6, -0xc, RZ ;  /* 0xfffffff406107810 */ /* 0x000fe40007f1e0ff */
[----:B------:R-:W-:Y:S02]  /*0900*/  PLOP3.LUT P1, PT, PT, PT, PT, 0x8, 0x80 ;  /* 0x000000000080781c */ /* 0x000fe40003f2e170 */
[----:B------:R-:W-:-:S11]  /*0910*/  IADD3.X R14, PT, PT, R8, -0x1, RZ, P0, !PT ;  /* 0xffffffff080e7810 */ /* 0x000fd600007fe4ff */
.L_x_10:
[----:B------:R-:W2:Y:S04]  /*0920*/  LDG.E R17, desc[UR4][R12.64+-0x8] ;  /* 0xfffff8040c117981 */ /* 0x000ea8000c1e1900 */
[----:B--2---:R0:W-:Y:S04]  /*0930*/  STG.E desc[UR4][R10.64+-0x8], R17 ;  /* 0xfffff8110a007986 */ /* 0x0041e8000c101904 */
[----:B------:R-:W2:Y:S04]  /*0940*/  LDG.E R19, desc[UR4][R12.64+-0x4] ;  /* 0xfffffc040c137981 */ /* 0x000ea8000c1e1900 */
[----:B--2---:R1:W-:Y:S04]  /*0950*/  STG.E desc[UR4][R10.64+-0x4], R19 ;  /* 0xfffffc130a007986 */ /* 0x0043e8000c101904 */
[----:B------:R-:W2:Y:S04]  /*0960*/  LDG.E R21, desc[UR4][R12.64] ;  /* 0x000000040c157981 */ /* 0x000ea8000c1e1900 */
[----:B--2---:R2:W-:Y:S04]  /*0970*/  STG.E desc[UR4][R10.64], R21 ;  /* 0x000000150a007986 */ /* 0x0045e8000c101904 */
[----:B------:R-:W3:Y:S04]  /*0980*/  LDG.E R23, desc[UR4][R12.64+0x4] ;  /* 0x000004040c177981 */ /* 0x000ee8000c1e1900 */
[----:B---3--:R3:W-:Y:S04]  /*0990*/  STG.E desc[UR4][R10.64+0x4], R23 ;  /* 0x000004170a007986 */ /* 0x0087e8000c101904 */
[----:B------:R-:W4:Y:S04]  /*09a0*/  LDG.E R25, desc[UR4][R12.64+0x8] ;  /* 0x000008040c197981 */ /* 0x000f28000c1e1900 */
[----:B----4-:R4:W-:Y:S04]  /*09b0*/  STG.E desc[UR4][R10.64+0x8], R25 ;  /* 0x000008190a007986 */ /* 0x0109e8000c101904 */
[----:B------:R-:W5:Y:S04]  /*09c0*/  LDG.E R27, desc[UR4][R12.64+0xc] ;  /* 0x00000c040c1b7981 */ /* 0x000f68000c1e1900 */
[----:B-----5:R5:W-:Y:S04]  /*09d0*/  STG.E desc[UR4][R10.64+0xc], R27 ;  /* 0x00000c1b0a007986 */ /* 0x020be8000c101904 */
[----:B0-----:R-:W2:Y:S04]  /*09e0*/  LDG.E R17, desc[UR4][R12.64+0x10] ;  /* 0x000010040c117981 */ /* 0x001ea8000c1e1900 */
[----:B--2---:R0:W-:Y:S04]  /*09f0*/  STG.E desc[UR4][R10.64+0x10], R17 ;  /* 0x000010110a007986 */ /* 0x0041e8000c101904 */
[----:B-1----:R-:W2:Y:S04]  /*0a00*/  LDG.E R19, desc[UR4][R12.64+0x14] ;  /* 0x000014040c137981 */ /* 0x002ea8000c1e1900 */
[----:B--2---:R1:W-:Y:S04]  /*0a10*/  STG.E desc[UR4][R10.64+0x14], R19 ;  /* 0x000014130a007986 */ /* 0x0043e8000c101904 */
[----:B------:R-:W2:Y:S04]  /*0a20*/  LDG.E R21, desc[UR4][R12.64+0x18] ;  /* 0x000018040c157981 */ /* 0x000ea8000c1e1900 */
[----:B--2---:R2:W-:Y:S04]  /*0a30*/  STG.E desc[UR4][R10.64+0x18], R21 ;  /* 0x000018150a007986 */ /* 0x0045e8000c101904 */
[----:B---3--:R-:W3:Y:S04]  /*0a40*/  LDG.E R23, desc[UR4][R12.64+0x1c] ;  /* 0x00001c040c177981 */ /* 0x008ee8000c1e1900 */
[----:B---3--:R3:W-:Y:S04]  /*0a50*/  STG.E desc[UR4][R10.64+0x1c], R23 ;  /* 0x00001c170a007986 */ /* 0x0087e8000c101904 */
[----:B----4-:R-:W4:Y:S04]  /*0a60*/  LDG.E R25, desc[UR4][R12.64+0x20] ;  /* 0x000020040c197981 */ /* 0x010f28000c1e1900 */
[----:B----4-:R-:W-:Y:S04]  /*0a70*/  STG.E desc[UR4][R10.64+0x20], R25 ;  /* 0x000020190a007986 */ /* 0x010fe8000c101904 */
[----:B-----5:R-:W4:Y:S04]  /*0a80*/  LDG.E R27, desc[UR4][R12.64+0x24] ;  /* 0x000024040c1b7981 */ /* 0x020f28000c1e1900 */
[----:B----4-:R-:W-:Y:S04]  /*0a90*/  STG.E desc[UR4][R10.64+0x24], R27 ;  /* 0x0000241b0a007986 */ /* 0x010fe8000c101904 */
[----:B0-----:R-:W4:Y:S04]  /*0aa0*/  LDG.E R17, desc[UR4][R12.64+0x28] ;  /* 0x000028040c117981 */ /* 0x001f28000c1e1900 */
[----:B----4-:R0:W-:Y:S04]  /*0ab0*/  STG.E desc[UR4][R10.64+0x28], R17 ;  /* 0x000028110a007986 */ /* 0x0101e8000c101904 */
[----:B-1----:R-:W4:Y:S04]  /*0ac0*/  LDG.E R19, desc[UR4][R12.64+0x2c] ;  /* 0x00002c040c137981 */ /* 0x002f28000c1e1900 */
[----:B----4-:R-:W-:Y:S04]  /*0ad0*/  STG.E desc[UR4][R10.64+0x2c], R19 ;  /* 0x00002c130a007986 */ /* 0x010fe8000c101904 */
[----:B--2---:R-:W2:Y:S01]  /*0ae0*/  LDG.E R21, desc[UR4][R12.64+0x30] ;  /* 0x000030040c157981 */ /* 0x004ea2000c1e1900 */
[----:B------:R-:W-:-:S05]  /*0af0*/  IADD3 R9, P0, PT, R9, 0x10, RZ ;  /* 0x0000001009097810 */ /* 0x000fca0007f1e0ff */
[----:B------:R-:W-:Y:S01]  /*0b00*/  IMAD.X R15, RZ, RZ, R15, P0 ;  /* 0x000000ffff0f7224 */ /* 0x000fe200000e060f */
[----:B------:R-:W-:-:S04]  /*0b10*/  ISETP.GE.U32.AND P0, PT, R9, R16, PT ;  /* 0x000000100900720c */ /* 0x000fc80003f06070 */
[----:B------:R-:W-:Y:S01]  /*0b20*/  ISETP.GE.U32.AND.EX P0, PT, R15, R14, PT, P0 ;  /* 0x0000000e0f00720c */ /* 0x000fe20003f06100 */
[----:B--2---:R-:W-:Y:S04]  /*0b30*/  STG.E desc[UR4][R10.64+0x30], R21 ;  /* 0x000030150a007986 */ /* 0x004fe8000c101904 */
[----:B---3--:R1:W2:Y:S01]  /*0b40*/  LDG.E R23, desc[UR4][R12.64+0x34] ;  /* 0x000034040c177981 */ /* 0x0082a2000c1e1900 */
[----:B0-----:R-:W-:Y:S02]  /*0b50*/  IADD3 R17, P4, PT, R10, 0x40, RZ ;  /* 0x000000400a117810 */ /* 0x001fe40007f9e0ff */
[----:B------:R-:W-:Y:S02]  /*0b60*/  IADD3 R4, P2, PT, R4, 0x10, RZ ;  /* 0x0000001004047810 */ /* 0x000fe40007f5e0ff */
[----:B------:R-:W-:Y:S01]  /*0b70*/  IADD3 R20, P3, PT, R12, 0x40, RZ ;  /* 0x000000400c147810 */ /* 0x000fe20007f7e0ff */
[----:B------:R-:W-:-:S02]  /*0b80*/  IMAD.X R18, RZ, RZ, R11, P4 ;  /* 0x000000ffff127224 */ /* 0x000fc400020e060b */
[----:B------:R-:W-:Y:S02]  /*0b90*/  IMAD.X R3, RZ, RZ, R3, P2 ;  /* 0x000000ffff037224 */ /* 0x000fe400010e0603 */
[----:B-1----:R-:W-:Y:S02]  /*0ba0*/  IMAD.X R13, RZ, RZ, R13, P3 ;  /* 0x000000ffff0d7224 */ /* 0x002fe400018e060d */
[----:B------:R-:W-:Y:S01]  /*0bb0*/  IMAD.MOV.U32 R12, RZ, RZ, R20 ;  /* 0x000000ffff0c7224 */ /* 0x000fe200078e0014 */
[----:B--2---:R0:W-:Y:S02]  /*0bc0*/  STG.E desc[UR4][R10.64+0x34], R23 ;  /* 0x000034170a007986 */ /* 0x0041e4000c101904 */
[----:B0-----:R-:W-:Y:S02]  /*0bd0*/  IMAD.MOV.U32 R10, RZ, RZ, R17 ;  /* 0x000000ffff0a7224 */ /* 0x001fe400078e0011 */
[----:B------:R-:W-:Y:S01]  /*0be0*/  IMAD.MOV.U32 R11, RZ, RZ, R18 ;  /* 0x000000ffff0b7224 */ /* 0x000fe200078e0012 */
[----:B------:R-:W-:Y:S06]  /*0bf0*/  @!P0 BRA `(.L_x_10) ;  /* 0xfffffffc00488947 */ /* 0x000fec000383ffff */
.L_x_9:
[----:B------:R-:W-:Y:S05]  /*0c00*/  BSYNC.RECONVERGENT B1 ;  /* 0x0000000000017941 */ /* 0x000fea0003800200 */
.L_x_8:
[----:B------:R-:W-:Y:S01]  /*0c10*/  IADD3 R14, P3, PT, -R9, R6, RZ ;  /* 0x00000006090e7210 */ /* 0x000fe20007f7e1ff */
[----:B------:R-:W-:Y:S01]  /*0c20*/  BSSY.RECONVERGENT B1, `(.L_x_11) ;  /* 0x0000024000017945 */ /* 0x000fe20003800200 */
[----:B------:R-:W-:Y:S02]  /*0c30*/  ISETP.GT.U32.AND P2, PT, R6, R9, PT ;  /* 0x000000090600720c */ /* 0x000fe40003f44070 */
[----:B------:R-:W-:Y:S01]  /*0c40*/  ISETP.LE.U32.AND P0, PT, R14, 0x4, PT ;  /* 0x000000040e00780c */ /* 0x000fe20003f03070 */
[C---:B------:R-:W-:Y:S01]  /*0c50*/  IMAD.X R14, R8.reuse, 0x1, ~R15, P3 ;  /* 0x00000001080e7824 */ /* 0x040fe200018e0e0f */
[----:B------:R-:W-:-:S04]  /*0c60*/  ISETP.GT.U32.AND.EX P2, PT, R8, R15, PT, P2 ;  /* 0x0000000f0800720c */ /* 0x000fc80003f44120 */
[----:B------:R-:W-:-:S13]  /*0c70*/  ISETP.LE.U32.OR.EX P0, PT, R14, RZ, !P2, P0 ;  /* 0x000000ff0e00720c */ /* 0x000fda0005703500 */
[----:B------:R-:W-:Y:S05]  /*0c80*/  @P0 BRA `(.L_x_12) ;  /* 0x0000000000740947 */ /* 0x000fea0003800000 */
[----:B------:R-:W2:Y:S04]  /*0c90*/  LDG.E R17, desc[UR4][R12.64+-0x8] ;  /* 0xfffff8040c117981 */ /* 0x000ea8000c1e1900 */
[----:B--2---:R0:W-:Y:S04]  /*0ca0*/  STG.E desc[UR4][R10.64+-0x8], R17 ;  /* 0xfffff8110a007986 */ /* 0x0041e8000c101904 */
[----:B------:R-:W2:Y:S04]  /*0cb0*/  LDG.E R19, desc[UR4][R12.64+-0x4] ;  /* 0xfffffc040c137981 */ /* 0x000ea8000c1e1900 */
[----:B--2---:R1:W-:Y:S04]  /*0cc0*/  STG.E desc[UR4][R10.64+-0x4], R19 ;  /* 0xfffffc130a007986 */ /* 0x0043e8000c101904 */
[----:B------:R-:W2:Y:S04]  /*0cd0*/  LDG.E R21, desc[UR4][R12.64] ;  /* 0x000000040c157981 */ /* 0x000ea8000c1e1900 */
[----:B--2---:R-:W-:Y:S04]  /*0ce0*/  STG.E desc[UR4][R10.64], R21 ;  /* 0x000000150a007986 */ /* 0x004fe8000c101904 */
[----:B------:R-:W2:Y:S04]  /*0cf0*/  LDG.E R23, desc[UR4][R12.64+0x4] ;  /* 0x000004040c177981 */ /* 0x000ea8000c1e1900 */
[----:B--2---:R2:W-:Y:S04]  /*0d00*/  STG.E desc[UR4][R10.64+0x4], R23 ;  /* 0x000004170a007986 */ /* 0x0045e8000c101904 */
[----:B------:R-:W3:Y:S04]  /*0d10*/  LDG.E R25, desc[UR4][R12.64+0x8] ;  /* 0x000008040c197981 */ /* 0x000ee8000c1e1900 */
[----:B---3--:R-:W-:Y:S04]  /*0d20*/  STG.E desc[UR4][R10.64+0x8], R25 ;  /* 0x000008190a007986 */ /* 0x008fe8000c101904 */
[----:B------:R-:W3:Y:S04]  /*0d30*/  LDG.E R27, desc[UR4][R12.64+0xc] ;  /* 0x00000c040c1b7981 */ /* 0x000ee8000c1e1900 */
[----:B---3--:R-:W-:Y:S04]  /*0d40*/  STG.E desc[UR4][R10.64+0xc], R27 ;  /* 0x00000c1b0a007986 */ /* 0x008fe8000c101904 */
[----:B0-----:R-:W3:Y:S01]  /*0d50*/  LDG.E R17, desc[UR4][R12.64+0x10] ;  /* 0x000010040c117981 */ /* 0x001ee2000c1e1900 */
[----:B------:R-:W-:-:S02]  /*0d60*/  IADD3 R16, P3, PT, R12, 0x20, RZ ;  /* 0x000000200c107810 */ /* 0x000fc40007f7e0ff */
[----:B------:R-:W-:Y:S01]  /*0d70*/  IADD3 R14, P4, PT, R10, 0x20, RZ ;  /* 0x000000200a0e7810 */ /* 0x000fe20007f9e0ff */
[----:B---3--:R-:W-:Y:S04]  /*0d80*/  STG.E desc[UR4][R10.64+0x10], R17 ;  /* 0x000010110a007986 */ /* 0x008fe8000c101904 */
[----:B-1----:R0:W3:Y:S01]  /*0d90*/  LDG.E R19, desc[UR4][R12.64+0x14] ;  /* 0x000014040c137981 */ /* 0x0020e2000c1e1900 */
[----:B------:R-:W-:Y:S01]  /*0da0*/  IADD3 R9, P0, PT, R9, 0x8, RZ ;  /* 0x0000000809097810 */ /* 0x000fe20007f1e0ff */
[----:B--2---:R-:W-:Y:S01]  /*0db0*/  IMAD.X R23, RZ, RZ, R13, P3 ;  /* 0x000000ffff177224 */ /* 0x004fe200018e060d */
[----:B------:R-:W-:Y:S01]  /*0dc0*/  IADD3 R4, P2, PT, R4, 0x8, RZ ;  /* 0x0000000804047810 */ /* 0x000fe20007f5e0ff */
[----:B------:R-:W-:Y:S01]  /*0dd0*/  IMAD.X R21, RZ, RZ, R11, P4 ;  /* 0x000000ffff157224 */ /* 0x000fe200020e060b */
[----:B------:R-:W-:Y:S01]  /*0de0*/  PLOP3.LUT P1, PT, PT, PT, PT, 0x8, 0x80 ;  /* 0x000000000080781c */ /* 0x000fe20003f2e170 */
[----:B------:R-:W-:-:S02]  /*0df0*/  IMAD.X R15, RZ, RZ, R15, P0 ;  /* 0x000000ffff0f7224 */ /* 0x000fc400000e060f */
[----:B------:R-:W-:Y:S02]  /*0e00*/  IMAD.X R3, RZ, RZ, R3, P2 ;  /* 0x000000ffff037224 */ /* 0x000fe400010e0603 */
[----:B0-----:R-:W-:Y:S02]  /*0e10*/  IMAD.MOV.U32 R12, RZ, RZ, R16 ;  /* 0x000000ffff0c7224 */ /* 0x001fe400078e0010 */
[----:B------:R-:W-:Y:S01]  /*0e20*/  IMAD.MOV.U32 R13, RZ, RZ, R23 ;  /* 0x000000ffff0d7224 */ /* 0x000fe200078e0017 */
[----:B---3--:R0:W-:Y:S02]  /*0e30*/  STG.E desc[UR4][R10.64+0x14], R19 ;  /* 0x000014130a007986 */ /* 0x0081e4000c101904 */
[----:B0-----:R-:W-:Y:S02]  /*0e40*/  IMAD.MOV.U32 R10, RZ, RZ, R14 ;  /* 0x000000ffff0a7224 */ /* 0x001fe400078e000e */
[----:B------:R-:W-:-:S07]  /*0e50*/  IMAD.MOV.U32 R11, RZ, RZ, R21 ;  /* 0x000000ffff0b7224 */ /* 0x000fce00078e0015 */
.L_x_12:
[----:B------:R-:W-:Y:S05]  /*0e60*/  BSYNC.RECONVERGENT B1 ;  /* 0x0000000000017941 */ /* 0x000fea0003800200 */
.L_x_11:
[----:B------:R-:W-:-:S04]  /*0e70*/  ISETP.LT.U32.AND P0, PT, R9, R6, PT ;  /* 0x000000060900720c */ /* 0x000fc80003f01070 */
[----:B------:R-:W-:-:S13]  /*0e80*/  ISETP.LT.U32.OR.EX P1, PT, R15, R8, P1, P0 ;  /* 0x000000080f00720c */ /* 0x000fda0000f21500 */
[----:B------:R-:W-:Y:S05]  /*0e90*/  @!P1 BRA `(.L_x_4) ;  /* 0x0000000000289947 */ /* 0x000fea0003800000 */
[----:B------:R-:W2:Y:S04]  /*0ea0*/  LDG.E R9, desc[UR4][R12.64+-0x8] ;  /* 0xfffff8040c097981 */ /* 0x000ea8000c1e1900 */
[----:B--2---:R1:W-:Y:S04]  /*0eb0*/  STG.E desc[UR4][R10.64+-0x8], R9 ;  /* 0xfffff8090a007986 */ /* 0x0043e8000c101904 */
[----:B------:R-:W2:Y:S04]  /*0ec0*/  LDG.E R15, desc[UR4][R12.64+-0x4] ;  /* 0xfffffc040c0f7981 */ /* 0x000ea8000c1e1900 */
[----:B--2---:R1:W-:Y:S04]  /*0ed0*/  STG.E desc[UR4][R10.64+-0x4], R15 ;  /* 0xfffffc0f0a007986 */ /* 0x0043e8000c101904 */
[----:B------:R-:W2:Y:S04]  /*0ee0*/  LDG.E R17, desc[UR4][R12.64] ;  /* 0x000000040c117981 */ /* 0x000ea8000c1e1900 */
[----:B--2---:R1:W-:Y:S04]  /*0ef0*/  STG.E desc[UR4][R10.64], R17 ;  /* 0x000000110a007986 */ /* 0x0043e8000c101904 */
[----:B------:R-:W2:Y:S01]  /*0f00*/  LDG.E R19, desc[UR4][R12.64+0x4] ;  /* 0x000004040c137981 */ /* 0x000ea2000c1e1900 */
[----:B------:R-:W-:-:S05]  /*0f10*/  IADD3 R4, P0, PT, R4, 0x4, RZ ;  /* 0x0000000404047810 */ /* 0x000fca0007f1e0ff */
[----:B------:R-:W-:Y:S01]  /*0f20*/  IMAD.X R3, RZ, RZ, R3, P0 ;  /* 0x000000ffff037224 */ /* 0x000fe200000e0603 */
[----:B--2---:R1:W-:Y:S07]  /*0f30*/  STG.E desc[UR4][R10.64+0x4], R19 ;  /* 0x000004130a007986 */ /* 0x0043ee000c101904 */
.L_x_4:
[----:B------:R-:W-:Y:S05]  /*0f40*/  BSYNC.RECONVERGENT B0 ;  /* 0x0000000000007941 */ /* 0x000fea0003800200 */
.L_x_3:
[----:B------:R-:W-:-:S04]  /*0f50*/  ISETP.GE.U32.AND P0, PT, R5, R0, PT ;  /* 0x000000000500720c */ /* 0x000fc80003f06070 */
[----:B------:R-:W-:-:S13]  /*0f60*/  ISETP.GE.U32.AND.EX P0, PT, R7, R2, PT, P0 ;  /* 0x000000020700720c */ /* 0x000fda0003f06100 */
[----:B------:R-:W-:Y:S05]  /*0f70*/  @P0 EXIT ;  /* 0x000000000000094d */ /* 0x000fea0003800000 */
[--C-:B------:R-:W-:Y:S01]  /*0f80*/  IMAD.IADD R12, R0, 0x1, -R5.reuse ;  /* 0x00000001000c7824 */ /* 0x100fe200078e0a05 */
[----:B------:R-:W-:Y:S01]  /*0f90*/  IADD3 R6, P2, PT, R5, -R0, RZ ;  /* 0x8000000005067210 */ /* 0x000fe20007f5e0ff */
[----:B------:R-:W-:Y:S01]  /*0fa0*/  BSSY.RECONVERGENT B0, `(.L_x_13) ;  /* 0x0000023000007945 */ /* 0x000fe20003800200 */
[----:B-1----:R-:W-:Y:S02]  /*0fb0*/  IMAD.MOV.U32 R9, RZ, RZ, R5 ;  /* 0x000000ffff097224 */ /* 0x002fe400078e0005 */
[----:B------:R-:W-:Y:S01]  /*0fc0*/  LOP3.LUT R12, R12, 0x3, RZ, 0xc0, !PT ;  /* 0x000000030c0c7812 */ /* 0x000fe200078ec0ff */
[----:B0-----:R-:W-:Y:S01]  /*0fd0*/  IMAD.MOV.U32 R11, RZ, RZ, R7 ;  /* 0x000000ffff0b7224 */ /* 0x001fe200078e0007 */
[----:B------:R-:W-:Y:S01]  /*0fe0*/  ISETP.GT.U32.AND P0, PT, R6, -0x4, PT ;  /* 0xfffffffc0600780c */ /* 0x000fe20003f04070 */
[----:B------:R-:W-:Y:S01]  /*0ff0*/  IMAD.X R6, R7, 0x1, ~R2, P2 ;  /* 0x0000000107067824 */ /* 0x000fe200010e0e02 */
[----:B------:R-:W-:-:S04]  /*1000*/  ISETP.NE.U32.AND P1, PT, R12, RZ, PT ;  /* 0x000000ff0c00720c */ /* 0x000fc80003f25070 */
[----:B------:R-:W-:Y:S02]  /*1010*/  ISETP.NE.AND.EX P1, PT, RZ, RZ, PT, P1 ;  /* 0x000000ffff00720c */ /* 0x000fe40003f25310 */
[----:B------:R-:W-:-:S11]  /*1020*/  ISETP.GT.U32.AND.EX P0, PT, R6, -0x1, PT, P0 ;  /* 0xffffffff0600780c */ /* 0x000fd60003f04100 */
[----:B------:R-:W-:Y:S05]  /*1030*/  @!P1 BRA `(.L_x_14) ;  /* 0x0000000000649947 */ /* 0x000fea0003800000 */
[----:B------:R-:W0:Y:S01]  /*1040*/  LDCU.128 UR8, c[0x0][0x380] ;  /* 0x00007000ff0877ac */ /* 0x000e220008000c00 */
[----:B------:R-:W-:Y:S01]  /*1050*/  IADD3 R9, P3, PT, R5, R12, RZ ;  /* 0x0000000c05097210 */ /* 0x000fe20007f7e0ff */
[----:B------:R-:W-:-:S04]  /*1060*/  IMAD.MOV.U32 R14, RZ, RZ, RZ ;  /* 0x000000ffff0e7224 */ /* 0x000fc800078e00ff */
[----:B------:R-:W-:Y:S01]  /*1070*/  IMAD.X R11, R7, 0x1, R14, P3 ;  /* 0x00000001070b7824 */ /* 0x000fe200018e060e */
[C---:B0-----:R-:W-:Y:S02]  /*1080*/  LEA R10, P2, R4.reuse, UR10, 0x2 ;  /* 0x0000000a040a7c11 */ /* 0x041fe4000f8410ff */
[C---:B------:R-:W-:Y:S02]  /*1090*/  LEA R8, P1, R5.reuse, UR8, 0x2 ;  /* 0x0000000805087c11 */ /* 0x040fe4000f8210ff */
[----:B------:R-:W-:Y:S02]  /*10a0*/  LEA.HI.X R15, R4, UR11, R3, 0x2, P2 ;  /* 0x0000000b040f7c11 */ /* 0x000fe400090f1403 */
[----:B------:R-:W-:Y:S02]  /*10b0*/  IADD3 R4, P2, PT, R12, R4, RZ ;  /* 0x000000040c047210 */ /* 0x000fe40007f5e0ff */
[----:B------:R-:W-:-:S03]  /*10c0*/  LEA.HI.X R13, R5, UR9, R7, 0x2, P1 ;  /* 0x00000009050d7c11 */ /* 0x000fc600088f1407 */
[----:B------:R-:W-:-:S08]  /*10d0*/  IMAD.X R3, R14, 0x1, R3, P2 ;  /* 0x000000010e037824 */ /* 0x000fd000010e0603 */
.L_x_15:
        /* <DEDUP_REMOVED lines=15> */
.L_x_14:
[----:B------:R-:W-:Y:S05]  /*11d0*/  BSYNC.RECONVERGENT B0 ;  /* 0x0000000000007941 */ /* 0x000fea0003800200 */
.L_x_13:
[----:B------:R-:W-:Y:S05]  /*11e0*/  @P0 EXIT ;  /* 0x000000000000094d */ /* 0x000fea0003800000 */
[----:B------:R-:W0:Y:S01]  /*11f0*/  LDCU.128 UR8, c[0x0][0x380] ;  /* 0x00007000ff0877ac */ /* 0x000e220008000c00 */
[----:B------:R-:W-:-:S04]  /*1200*/  ISETP.GE.U32.AND P0, PT, R9, R0, PT ;  /* 0x000000000900720c */ /* 0x000fc80003f06070 */
[----:B------:R-:W-:Y:S02]  /*1210*/  ISETP.GE.U32.AND.EX P0, PT, R11, R2, PT, P0 ;  /* 0x000000020b00720c */ /* 0x000fe40003f06100 */
[----:B0-----:R-:W-:-:S04]  /*1220*/  LEA R6, P1, R9, UR8, 0x2 ;  /* 0x0000000809067c11 */ /* 0x001fc8000f8210ff */
[----:B------:R-:W-:Y:S02]  /*1230*/  LEA.HI.X R5, R9, UR9, R11, 0x2, P1 ;  /* 0x0000000909057c11 */ /* 0x000fe400088f140b */
[----:B------:R-:W-:-:S05]  /*1240*/  IADD3 R6, P1, PT, R6, 0x8, RZ ;  /* 0x0000000806067810 */ /* 0x000fca0007f3e0ff */
[----:B------:R-:W-:-:S05]  /*1250*/  IMAD.X R7, RZ, RZ, R5, P1 ;  /* 0x000000ffff077224 */ /* 0x000fca00008e0605 */
[----:B------:R-:W2:Y:S01]  /*1260*/  @P0 LDG.E R13, desc[UR4][R6.64+-0x8] ;  /* 0xfffff804060d0981 */ /* 0x000ea2000c1e1900 */
[----:B------:R-:W-:-:S04]  /*1270*/  LEA R5, P1, R4, UR10, 0x2 ;  /* 0x0000000a04057c11 */ /* 0x000fc8000f8210ff */
[----:B------:R-:W-:Y:S02]  /*1280*/  LEA.HI.X R3, R4, UR11, R3, 0x2, P1 ;  /* 0x0000000b04037c11 */ /* 0x000fe400088f1403 */
[----:B------:R-:W-:-:S05]  /*1290*/  IADD3 R4, P1, PT, R5, 0x8, RZ ;  /* 0x0000000805047810 */ /* 0x000fca0007f3e0ff */
[----:B------:R-:W-:-:S05]  /*12a0*/  IMAD.X R5, RZ, RZ, R3, P1 ;  /* 0x000000ffff057224 */ /* 0x000fca00008e0603 */
[----:B--2---:R-:W-:Y:S04]  /*12b0*/  @P0 STG.E desc[UR4][R4.64+-0x8], R13 ;  /* 0xfffff80d04000986 */ /* 0x004fe8000c101904 */
        /* <DEDUP_REMOVED lines=8> */
[C---:B------:R-:W-:Y:S01]  /*1340*/  IMAD.X R8, R2.reuse, 0x1, ~R11, P3 ;  /* 0x0000000102087824 */ /* 0x040fe200018e0e0b */
[----:B------:R-:W-:Y:S01]  /*1350*/  ISETP.GT.U32.AND.EX P2, PT, R2, R11, PT, P2 ;  /* 0x0000000b0200720c */ /* 0x000fe20003f44120 */
[----:B--2---:R-:W-:Y:S04]  /*1360*/  @P0 STG.E desc[UR4][R4.64], R15 ;  /* 0x0000000f04000986 */ /* 0x004fe8000c101904 */
[----:B------:R1:W2:Y:S01]  /*1370*/  @P0 LDG.E R17, desc[UR4][R6.64+0x4] ;  /* 0x0000040406110981 */ /* 0x0002a2000c1e1900 */
[----:B------:R-:W-:Y:S01]  /*1380*/  ISETP.LE.U32.OR.EX P1, PT, R8, RZ, !P2, P1 ;  /* 0x000000ff0800720c */ /* 0x000fe20005723510 */
[----:B------:R-:W-:Y:S01]  /*1390*/  BSSY.RECONVERGENT B0, `(.L_x_16) ;  /* 0x000003c000007945 */ /* 0x000fe20003800200 */
[----:B------:R-:W-:-:S02]  /*13a0*/  @P0 IADD3 R10, P4, PT, R6, 0x10, RZ ;  /* 0x00000010060a0810 */ /* 0x000fc40007f9e0ff */
[----:B0-----:R-:W-:-:S03]  /*13b0*/  @P0 IADD3 R3, P3, PT, R4, 0x10, RZ ;  /* 0x0000001004030810 */ /* 0x001fc60007f7e0ff */
[----:B------:R-:W-:Y:S02]  /*13c0*/  @P0 IMAD.X R13, RZ, RZ, R7, P4 ;  /* 0x000000ffff0d0224 */ /* 0x000fe400020e0607 */
[----:B------:R-:W-:Y:S02]  /*13d0*/  @P0 IMAD.X R8, RZ, RZ, R5, P3 ;  /* 0x000000ffff080224 */ /* 0x000fe400018e0605 */
[----:B-1----:R-:W-:Y:S02]  /*13e0*/  @P0 IMAD.MOV.U32 R6, RZ, RZ, R10 ;  /* 0x000000ffff060224 */ /* 0x002fe400078e000a */
[----:B------:R-:W-:Y:S01]  /*13f0*/  @P0 IMAD.MOV.U32 R7, RZ, RZ, R13 ;  /* 0x000000ffff070224 */ /* 0x000fe200078e000d */
[----:B--2---:R0:W-:Y:S02]  /*1400*/  @P0 STG.E desc[UR4][R4.64+0x4], R17 ;  /* 0x0000041104000986 */ /* 0x0041e4000c101904 */
[----:B0-----:R-:W-:Y:S02]  /*1410*/  @P0 IMAD.MOV.U32 R4, RZ, RZ, R3 ;  /* 0x000000ffff040224 */ /* 0x001fe400078e0003 */
[----:B------:R-:W-:Y:S01]  /*1420*/  @P0 IMAD.MOV.U32 R5, RZ, RZ, R8 ;  /* 0x000000ffff050224 */ /* 0x000fe200078e0008 */
[----:B------:R-:W-:Y:S01]  /*1430*/  PLOP3.LUT P0, PT, P0, PT, PT, 0x8, 0x80 ;  /* 0x000000000080781c */ /* 0x000fe2000070e170 */
[----:B------:R-:W-:-:S12]  /*1440*/  @P1 BRA `(.L_x_17) ;  /* 0x0000000000c01947 */ /* 0x000fd80003800000 */
[----:B------:R-:W-:Y:S02]  /*1450*/  IADD3 R10, P1, PT, R0, -0xc, RZ ;  /* 0xfffffff4000a7810 */ /* 0x000fe40007f3e0ff */
[----:B------:R-:W-:Y:S02]  /*1460*/  PLOP3.LUT P0, PT, PT, PT, PT, 0x8, 0x80 ;  /* 0x000000000080781c */ /* 0x000fe40003f0e170 */
[----:B------:R-:W-:-:S11]  /*1470*/  IADD3.X R8, PT, PT, R2, -0x1, RZ, P1, !PT ;  /* 0xffffffff02087810 */ /* 0x000fd60000ffe4ff */
.L_x_18:
        /* <DEDUP_REMOVED lines=27> */
[----:B----4-:R1:W-:Y:S04]  /*1630*/  STG.E desc[UR4][R4.64+0x2c], R13 ;  /* 0x00002c0d04007986 */ /* 0x0103e8000c101904 */
[----:B--2---:R-:W2:Y:S01]  /*1640*/  LDG.E R15, desc[UR4][R6.64+0x30] ;  /* 0x00003004060f7981 */ /* 0x004ea2000c1e1900 */
[----:B------:R-:W-:-:S05]  /*1650*/  IADD3 R9, P1, PT, R9, 0x10, RZ ;  /* 0x0000001009097810 */ /* 0x000fca0007f3e0ff */
[----:B------:R-:W-:Y:S01]  /*1660*/  IMAD.X R11, RZ, RZ, R11, P1 ;  /* 0x000000ffff0b7224 */ /* 0x000fe200008e060b */
[----:B------:R-:W-:-:S04]  /*1670*/  ISETP.GE.U32.AND P1, PT, R9, R10, PT ;  /* 0x0000000a0900720c */ /* 0x000fc80003f26070 */
[----:B------:R-:W-:Y:S01]  /*1680*/  ISETP.GE.U32.AND.EX P1, PT, R11, R8, PT, P1 ;  /* 0x000000080b00720c */ /* 0x000fe20003f26110 */
[----:B--2---:R-:W-:Y:S04]  /*1690*/  STG.E desc[UR4][R4.64+0x30], R15 ;  /* 0x0000300f04007986 */ /* 0x004fe8000c101904 */
[----:B---3--:R2:W3:Y:S01]  /*16a0*/  LDG.E R17, desc[UR4][R6.64+0x34] ;  /* 0x0000340406117981 */ /* 0x0084e2000c1e1900 */
[----:B------:R-:W-:Y:S02]  /*16b0*/  IADD3 R14, P2, PT, R6, 0x40, RZ ;  /* 0x00000040060e7810 */ /* 0x000fe40007f5e0ff */
[----:B0-----:R-:W-:-:S03]  /*16c0*/  IADD3 R3, P3, PT, R4, 0x40, RZ ;  /* 0x0000004004037810 */ /* 0x001fc60007f7e0ff */
[----:B-1----:R-:W-:Y:S02]  /*16d0*/  IMAD.X R13, RZ, RZ, R7, P2 ;  /* 0x000000ffff0d7224 */ /* 0x002fe400010e0607 */
[----:B------:R-:W-:Y:S02]  /*16e0*/  IMAD.X R12, RZ, RZ, R5, P3 ;  /* 0x000000ffff0c7224 */ /* 0x000fe400018e0605 */
[----:B--2---:R-:W-:Y:S02]  /*16f0*/  IMAD.MOV.U32 R6, RZ, RZ, R14 ;  /* 0x000000ffff067224 */ /* 0x004fe400078e000e */
[----:B------:R-:W-:Y:S01]  /*1700*/  IMAD.MOV.U32 R7, RZ, RZ, R13 ;  /* 0x000000ffff077224 */ /* 0x000fe200078e000d */
[----:B---3--:R0:W-:Y:S02]  /*1710*/  STG.E desc[UR4][R4.64+0x34], R17 ;  /* 0x0000341104007986 */ /* 0x0081e4000c101904 */
[----:B0-----:R-:W-:Y:S02]  /*1720*/  IMAD.MOV.U32 R4, RZ, RZ, R3 ;  /* 0x000000ffff047224 */ /* 0x001fe400078e0003 */
[----:B------:R-:W-:Y:S01]  /*1730*/  IMAD.MOV.U32 R5, RZ, RZ, R12 ;  /* 0x000000ffff057224 */ /* 0x000fe200078e000c */
[----:B------:R-:W-:Y:S06]  /*1740*/  @!P1 BRA `(.L_x_18) ;  /* 0xfffffffc004c9947 */ /* 0x000fec000383ffff */
.L_x_17:
[----:B------:R-:W-:Y:S05]  /*1750*/  BSYNC.RECONVERGENT B0 ;  /* 0x0000000000007941 */ /* 0x000fea0003800200 */
.L_x_16:
        /* <DEDUP_REMOVED lines=27> */
[----:B------:R-:W-:Y:S01]  /*1910*/  PLOP3.LUT P0, PT, PT, PT, PT, 0x8, 0x80 ;  /* 0x000000000080781c */ /* 0x000fe20003f0e170 */
[----:B------:R-:W-:Y:S02]  /*1920*/  IMAD.X R15, RZ, RZ, R5, P3 ;  /* 0x000000ffff0f7224 */ /* 0x000fe400018e0605 */
[----:B------:R-:W-:-:S02]  /*1930*/  IMAD.X R11, RZ, RZ, R11, P1 ;  /* 0x000000ffff0b7224 */ /* 0x000fc400008e060b */
[----:B0-----:R-:W-:Y:S02]  /*1940*/  IMAD.MOV.U32 R6, RZ, RZ, R10 ;  /* 0x000000ffff067224 */ /* 0x001fe400078e000a */
[----:B------:R-:W-:Y:S01]  /*1950*/  IMAD.MOV.U32 R7, RZ, RZ, R17 ;  /* 0x000000ffff077224 */ /* 0x000fe200078e0011 */
[----:B---3--:R0:W-:Y:S02]  /*1960*/  STG.E desc[UR4][R4.64+0x14], R13 ;  /* 0x0000140d04007986 */ /* 0x0081e4000c101904 */
[----:B0-----:R-:W-:Y:S02]  /*1970*/  IMAD.MOV.U32 R4, RZ, RZ, R8 ;  /* 0x000000ffff047224 */ /* 0x001fe400078e0008 */
[----:B------:R-:W-:-:S07]  /*1980*/  IMAD.MOV.U32 R5, RZ, RZ, R15 ;  /* 0x000000ffff057224 */ /* 0x000fce00078e000f */
.L_x_20:
[----:B------:R-:W-:Y:S05]  /*1990*/  BSYNC.RECONVERGENT B0 ;  /* 0x0000000000007941 */ /* 0x000fea0003800200 */
.L_x_19:
[----:B------:R-:W-:-:S04]  /*19a0*/  ISETP.LT.U32.AND P1, PT, R9, R0, PT ;  /* 0x000000000900720c */ /* 0x000fc80003f21070 */
[----:B------:R-:W-:-:S13]  /*19b0*/  ISETP.LT.U32.OR.EX P0, PT, R11, R2, P0, P1 ;  /* 0x000000020b00720c */ /* 0x000fda0000701510 */
[----:B------:R-:W-:Y:S05]  /*19c0*/  @!P0 EXIT ;  /* 0x000000000000894d */ /* 0x000fea0003800000 */
[----:B------:R-:W2:Y:S04]  /*19d0*/  LDG.E R3, desc[UR4][R6.64+-0x8] ;  /* 0xfffff80406037981 */ /* 0x000ea8000c1e1900 */
[----:B--2---:R-:W-:Y:S04]  /*19e0*/  STG.E desc[UR4][R4.64+-0x8], R3 ;  /* 0xfffff80304007986 */ /* 0x004fe8000c101904 */
[----:B------:R-:W2:Y:S04]  /*19f0*/  LDG.E R9, desc[UR4][R6.64+-0x4] ;  /* 0xfffffc0406097981 */ /* 0x000ea8000c1e1900 */
[----:B--2---:R-:W-:Y:S04]  /*1a00*/  STG.E desc[UR4][R4.64+-0x4], R9 ;  /* 0xfffffc0904007986 */ /* 0x004fe8000c101904 */
[----:B------:R-:W2:Y:S04]  /*1a10*/  LDG.E R11, desc[UR4][R6.64] ;  /* 0x00000004060b7981 */ /* 0x000ea8000c1e1900 */
[----:B--2---:R-:W-:Y:S04]  /*1a20*/  STG.E desc[UR4][R4.64], R11 ;  /* 0x0000000b04007986 */ /* 0x004fe8000c101904 */
[----:B------:R-:W2:Y:S04]  /*1a30*/  LDG.E R13, desc[UR4][R6.64+0x4] ;  /* 0x00000404060d7981 */ /* 0x000ea8000c1e1900 */
[----:B--2---:R-:W-:Y:S01]  /*1a40*/  STG.E desc[UR4][R4.64+0x4], R13 ;  /* 0x0000040d04007986 */ /* 0x004fe2000c101904 */
[----:B------:R-:W-:Y:S05]  /*1a50*/  EXIT ;  /* 0x000000000000794d */ /* 0x000fea0003800000 */
.L_x_21:
[----:B------:R-:W-:-:S00]  /*1a60*/  BRA `(.L_x_21) ;  /* 0xfffffffc00fc7947 */ /* 0x000fc0000383ffff */
[----:B------:R-:W-:-:S00]  /*1a70*/  NOP ;  /* 0x0000000000007918 */ /* 0x000fc00000000000 */
        /* <DEDUP_REMOVED lines=8> */
.L_x_22:


//--------------------- .nv.shared.reserved.0     --------------------------
	.section	.nv.shared.reserved.0,"aw",@nobits
	.weak		__nv_reservedSMEM_offset_0_alias
	.size		__nv_reservedSMEM_offset_0_alias, 0, 64
	.other		__nv_reservedSMEM_offset_0_alias,@"STO_CUDA_RESERVED_SHARED STV_DEFAULT"
__nv_reservedSMEM_offset_0_alias:
	.zero		0
	.zero		64


//--------------------- .nv.constant0._Z12merge_kernelPiS_mm --------------------------
	.section	.nv.constant0._Z12merge_kernelPiS_mm,"a",@progbits
	.sectionflags	@""
	.align	4
.nv.constant0._Z12merge_kernelPiS_mm:
	.zero		928


//--------------------- SYMBOLS --------------------------

	.type		.nv.reservedSmem.offset0,@object
	.size		.nv.reservedSmem.offset0,0x4
